//
// Generated by NVIDIA NVVM Compiler
//
// Compiler Build ID: CL-36424714
// Cuda compilation tools, release 13.0, V13.0.88
// Based on NVVM 20.0.0
//

.version 9.0
.target sm_100
.address_size 64

	// .globl	_Z5naiveiiifPKfS0_fPf

.visible .entry _Z5naiveiiifPKfS0_fPf(
	.param .u32 _Z5naiveiiifPKfS0_fPf_param_0,
	.param .u32 _Z5naiveiiifPKfS0_fPf_param_1,
	.param .u32 _Z5naiveiiifPKfS0_fPf_param_2,
	.param .f32 _Z5naiveiiifPKfS0_fPf_param_3,
	.param .u64 .ptr .align 1 _Z5naiveiiifPKfS0_fPf_param_4,
	.param .u64 .ptr .align 1 _Z5naiveiiifPKfS0_fPf_param_5,
	.param .f32 _Z5naiveiiifPKfS0_fPf_param_6,
	.param .u64 .ptr .align 1 _Z5naiveiiifPKfS0_fPf_param_7
)
{
	.reg .pred 	%p<13>;
	.reg .b32 	%r<94>;
	.reg .b32 	%f<73>;
	.reg .b64 	%rd<70>;

	ld.param.u32 	%r46, [_Z5naiveiiifPKfS0_fPf_param_0];
	ld.param.u32 	%r47, [_Z5naiveiiifPKfS0_fPf_param_1];
	ld.param.u32 	%r45, [_Z5naiveiiifPKfS0_fPf_param_2];
	ld.param.f32 	%f13, [_Z5naiveiiifPKfS0_fPf_param_3];
	ld.param.u64 	%rd4, [_Z5naiveiiifPKfS0_fPf_param_4];
	ld.param.u64 	%rd5, [_Z5naiveiiifPKfS0_fPf_param_5];
	ld.param.f32 	%f14, [_Z5naiveiiifPKfS0_fPf_param_6];
	cvta.to.global.u64 	%rd1, %rd5;
	cvta.to.global.u64 	%rd2, %rd4;
	mov.u32 	%r48, %ctaid.x;
	mov.u32 	%r49, %ntid.x;
	mov.u32 	%r50, %tid.x;
	mad.lo.s32 	%r1, %r48, %r49, %r50;
	mov.u32 	%r51, %ctaid.y;
	mov.u32 	%r52, %ntid.y;
	mul.lo.s32 	%r2, %r51, %r52;
	mov.u32 	%r3, %tid.y;
	add.s32 	%r53, %r2, %r3;
	setp.ge.u32 	%p1, %r1, %r46;
	setp.ge.u32 	%p2, %r53, %r47;
	or.pred  	%p3, %p1, %p2;
	@%p3 bra 	$L__BB0_14;
	setp.lt.s32 	%p4, %r45, 1;
	mov.f32 	%f72, 0f00000000;
	@%p4 bra 	$L__BB0_13;
	mul.lo.s32 	%r5, %r45, %r1;
	and.b32  	%r6, %r45, 7;
	setp.lt.u32 	%p5, %r45, 8;
	mov.f32 	%f72, 0f00000000;
	mov.b32 	%r92, 0;
	@%p5 bra 	$L__BB0_5;
	and.b32  	%r92, %r45, 2147483640;
	neg.s32 	%r90, %r92;
	add.s32 	%r55, %r3, %r47;
	add.s32 	%r89, %r55, %r2;
	shl.b32 	%r10, %r47, 3;
	shl.b32 	%r56, %r47, 1;
	add.s32 	%r88, %r53, %r56;
	mad.lo.s32 	%r87, %r47, 3, %r53;
	shl.b32 	%r57, %r47, 2;
	add.s32 	%r86, %r53, %r57;
	mad.lo.s32 	%r85, %r47, 5, %r53;
	mad.lo.s32 	%r84, %r47, 6, %r53;
	mad.lo.s32 	%r83, %r47, 7, %r53;
	add.s32 	%r81, %r5, 3;
	mov.f32 	%f72, 0f00000000;
	mov.u32 	%r82, %r53;
$L__BB0_4:
	.pragma "nounroll";
	add.s32 	%r58, %r81, -3;
	mul.wide.u32 	%rd6, %r58, 4;
	add.s64 	%rd7, %rd2, %rd6;
	ld.global.f32 	%f19, [%rd7];
	mul.wide.u32 	%rd8, %r82, 4;
	add.s64 	%rd9, %rd1, %rd8;
	ld.global.f32 	%f20, [%rd9];
	fma.rn.f32 	%f21, %f19, %f20, %f72;
	add.s32 	%r59, %r81, -2;
	mul.wide.u32 	%rd10, %r59, 4;
	add.s64 	%rd11, %rd2, %rd10;
	ld.global.f32 	%f22, [%rd11];
	mul.wide.u32 	%rd12, %r89, 4;
	add.s64 	%rd13, %rd1, %rd12;
	ld.global.f32 	%f23, [%rd13];
	fma.rn.f32 	%f24, %f22, %f23, %f21;
	add.s32 	%r60, %r81, -1;
	mul.wide.u32 	%rd14, %r60, 4;
	add.s64 	%rd15, %rd2, %rd14;
	ld.global.f32 	%f25, [%rd15];
	mul.wide.u32 	%rd16, %r88, 4;
	add.s64 	%rd17, %rd1, %rd16;
	ld.global.f32 	%f26, [%rd17];
	fma.rn.f32 	%f27, %f25, %f26, %f24;
	add.s32 	%r61, %r81, 4;
	mul.wide.u32 	%rd18, %r81, 4;
	add.s64 	%rd19, %rd2, %rd18;
	ld.global.f32 	%f28, [%rd19];
	mul.wide.u32 	%rd20, %r87, 4;
	add.s64 	%rd21, %rd1, %rd20;
	ld.global.f32 	%f29, [%rd21];
	fma.rn.f32 	%f30, %f28, %f29, %f27;
	add.s32 	%r62, %r81, 1;
	mul.wide.u32 	%rd22, %r62, 4;
	add.s64 	%rd23, %rd2, %rd22;
	ld.global.f32 	%f31, [%rd23];
	mul.wide.u32 	%rd24, %r86, 4;
	add.s64 	%rd25, %rd1, %rd24;
	ld.global.f32 	%f32, [%rd25];
	fma.rn.f32 	%f33, %f31, %f32, %f30;
	add.s32 	%r63, %r81, 2;
	mul.wide.u32 	%rd26, %r63, 4;
	add.s64 	%rd27, %rd2, %rd26;
	ld.global.f32 	%f34, [%rd27];
	mul.wide.u32 	%rd28, %r85, 4;
	add.s64 	%rd29, %rd1, %rd28;
	ld.global.f32 	%f35, [%rd29];
	fma.rn.f32 	%f36, %f34, %f35, %f33;
	add.s32 	%r64, %r81, 3;
	mul.wide.u32 	%rd30, %r64, 4;
	add.s64 	%rd31, %rd2, %rd30;
	ld.global.f32 	%f37, [%rd31];
	mul.wide.u32 	%rd32, %r84, 4;
	add.s64 	%rd33, %rd1, %rd32;
	ld.global.f32 	%f38, [%rd33];
	fma.rn.f32 	%f39, %f37, %f38, %f36;
	mul.wide.u32 	%rd34, %r61, 4;
	add.s64 	%rd35, %rd2, %rd34;
	ld.global.f32 	%f40, [%rd35];
	mul.wide.u32 	%rd36, %r83, 4;
	add.s64 	%rd37, %rd1, %rd36;
	ld.global.f32 	%f41, [%rd37];
	fma.rn.f32 	%f72, %f40, %f41, %f39;
	add.s32 	%r90, %r90, 8;
	add.s32 	%r89, %r89, %r10;
	add.s32 	%r88, %r88, %r10;
	add.s32 	%r87, %r87, %r10;
	add.s32 	%r86, %r86, %r10;
	add.s32 	%r85, %r85, %r10;
	add.s32 	%r84, %r84, %r10;
	add.s32 	%r83, %r83, %r10;
	add.s32 	%r82, %r82, %r10;
	add.s32 	%r81, %r81, 8;
	setp.ne.s32 	%p6, %r90, 0;
	@%p6 bra 	$L__BB0_4;
$L__BB0_5:
	setp.eq.s32 	%p7, %r6, 0;
	@%p7 bra 	$L__BB0_13;
	and.b32  	%r39, %r45, 3;
	setp.lt.u32 	%p8, %r6, 4;
	@%p8 bra 	$L__BB0_8;
	add.s32 	%r65, %r92, %r5;
	mul.wide.u32 	%rd38, %r65, 4;
	add.s64 	%rd39, %rd2, %rd38;
	ld.global.f32 	%f43, [%rd39];
	mad.lo.s32 	%r66, %r92, %r47, %r53;
	mul.wide.u32 	%rd40, %r66, 4;
	add.s64 	%rd41, %rd1, %rd40;
	ld.global.f32 	%f44, [%rd41];
	fma.rn.f32 	%f45, %f43, %f44, %f72;
	add.s32 	%r67, %r65, 1;
	mul.wide.u32 	%rd42, %r67, 4;
	add.s64 	%rd43, %rd2, %rd42;
	ld.global.f32 	%f46, [%rd43];
	add.s32 	%r68, %r66, %r47;
	mul.wide.u32 	%rd44, %r68, 4;
	add.s64 	%rd45, %rd1, %rd44;
	ld.global.f32 	%f47, [%rd45];
	fma.rn.f32 	%f48, %f46, %f47, %f45;
	add.s32 	%r69, %r65, 2;
	mul.wide.u32 	%rd46, %r69, 4;
	add.s64 	%rd47, %rd2, %rd46;
	ld.global.f32 	%f49, [%rd47];
	add.s32 	%r70, %r68, %r47;
	mul.wide.u32 	%rd48, %r70, 4;
	add.s64 	%rd49, %rd1, %rd48;
	ld.global.f32 	%f50, [%rd49];
	fma.rn.f32 	%f51, %f49, %f50, %f48;
	add.s32 	%r71, %r65, 3;
	mul.wide.u32 	%rd50, %r71, 4;
	add.s64 	%rd51, %rd2, %rd50;
	ld.global.f32 	%f52, [%rd51];
	add.s32 	%r72, %r70, %r47;
	mul.wide.u32 	%rd52, %r72, 4;
	add.s64 	%rd53, %rd1, %rd52;
	ld.global.f32 	%f53, [%rd53];
	fma.rn.f32 	%f72, %f52, %f53, %f51;
	add.s32 	%r92, %r92, 4;
$L__BB0_8:
	setp.eq.s32 	%p9, %r39, 0;
	@%p9 bra 	$L__BB0_13;
	setp.eq.s32 	%p10, %r39, 1;
	@%p10 bra 	$L__BB0_11;
	add.s32 	%r73, %r92, %r5;
	mul.wide.u32 	%rd54, %r73, 4;
	add.s64 	%rd55, %rd2, %rd54;
	ld.global.f32 	%f55, [%rd55];
	mad.lo.s32 	%r74, %r92, %r47, %r53;
	mul.wide.u32 	%rd56, %r74, 4;
	add.s64 	%rd57, %rd1, %rd56;
	ld.global.f32 	%f56, [%rd57];
	fma.rn.f32 	%f57, %f55, %f56, %f72;
	add.s32 	%r75, %r73, 1;
	mul.wide.u32 	%rd58, %r75, 4;
	add.s64 	%rd59, %rd2, %rd58;
	ld.global.f32 	%f58, [%rd59];
	add.s32 	%r76, %r74, %r47;
	mul.wide.u32 	%rd60, %r76, 4;
	add.s64 	%rd61, %rd1, %rd60;
	ld.global.f32 	%f59, [%rd61];
	fma.rn.f32 	%f72, %f58, %f59, %f57;
	add.s32 	%r92, %r92, 2;
$L__BB0_11:
	and.b32  	%r77, %r45, 1;
	setp.eq.b32 	%p11, %r77, 1;
	not.pred 	%p12, %p11;
	@%p12 bra 	$L__BB0_13;
	add.s32 	%r78, %r92, %r5;
	mul.wide.u32 	%rd62, %r78, 4;
	add.s64 	%rd63, %rd2, %rd62;
	ld.global.f32 	%f60, [%rd63];
	mad.lo.s32 	%r79, %r92, %r47, %r53;
	mul.wide.u32 	%rd64, %r79, 4;
	add.s64 	%rd65, %rd1, %rd64;
	ld.global.f32 	%f61, [%rd65];
	fma.rn.f32 	%f72, %f60, %f61, %f72;
$L__BB0_13:
	ld.param.u64 	%rd69, [_Z5naiveiiifPKfS0_fPf_param_7];
	mad.lo.s32 	%r80, %r47, %r1, %r53;
	cvta.to.global.u64 	%rd66, %rd69;
	mul.wide.u32 	%rd67, %r80, 4;
	add.s64 	%rd68, %rd66, %rd67;
	ld.global.f32 	%f62, [%rd68];
	mul.f32 	%f63, %f14, %f62;
	fma.rn.f32 	%f64, %f13, %f72, %f63;
	st.global.f32 	[%rd68], %f64;
$L__BB0_14:
	ret;

}


// ===== COMPILED SASS (sm_100) =====

	.target	sm_100

	.elftype	@"ET_EXEC"


//--------------------- .note.nv.tkinfo           --------------------------
	.section	.note.nv.tkinfo,"",@"SHT_NOTE"
	.sectionflags	@"SHF_NOTE_NV_TKINFO"
	.tkinfo
        /*0018*/ 	.word	0x00000002
        /*0030*/ 	.string	""
        /*0030*/ 	.string	"ptxas"
        /*0030*/ 	.string	"Cuda compilation tools, release 13.0, V13.0.88"
        /*0030*/ 	.string	"Build cuda_13.0.r13.0/compiler.36424714_0"
        /*0030*/ 	.string	"-arch sm_100 -m 64 "



//--------------------- .note.nv.cuinfo           --------------------------
	.section	.note.nv.cuinfo,"",@"SHT_NOTE"
	.sectionflags	@"SHF_NOTE_NV_CUINFO"
        /*0018*/ 	.short	0x0002
        /*001a*/ 	.short	0x0064
        /*001c*/ 	.short	0x0082
	.zero		2


//--------------------- .nv.info                  --------------------------
	.section	.nv.info,"",@"SHT_CUDA_INFO"
	.align	4


	//----- nvinfo : EIATTR_REGCOUNT
	.align		4
        /*0000*/ 	.byte	0x04, 0x2f
        /*0002*/ 	.short	(.L_1 - .L_0)
	.align		4
.L_0:
        /*0004*/ 	.word	index@(_Z5naiveiiifPKfS0_fPf)
        /*0008*/ 	.word	0x00000020


	//----- nvinfo : EIATTR_FRAME_SIZE
	.align		4
.L_1:
        /*000c*/ 	.byte	0x04, 0x11
        /*000e*/ 	.short	(.L_3 - .L_2)
	.align		4
.L_2:
        /*0010*/ 	.word	index@(_Z5naiveiiifPKfS0_fPf)
        /*0014*/ 	.word	0x00000000


	//----- nvinfo : EIATTR_MIN_STACK_SIZE
	.align		4
.L_3:
        /*0018*/ 	.byte	0x04, 0x12
        /*001a*/ 	.short	(.L_5 - .L_4)
	.align		4
.L_4:
        /*001c*/ 	.word	index@(_Z5naiveiiifPKfS0_fPf)
        /*0020*/ 	.word	0x00000000
.L_5:


//--------------------- .nv.compat                --------------------------
	.section	.nv.compat,"",@"SHT_CUDA_COMPAT_INFO"
	.align	4
        /*0000*/ 	.byte	0x02, 0x09, 0x00, 0x00, 0x02, 0x02, 0x01, 0x00, 0x02, 0x05, 0x05, 0x00, 0x03, 0x07, 0x01, 0x01
        /*0010*/ 	.byte	0x02, 0x03, 0x00, 0x00, 0x02, 0x06, 0x01, 0x00, 0x04, 0x0b, 0x08, 0x00, 0x09, 0x00, 0x00, 0x00
        /*0020*/ 	.byte	0x00, 0x00, 0x00, 0x00


//--------------------- .nv.info._Z5naiveiiifPKfS0_fPf --------------------------
	.section	.nv.info._Z5naiveiiifPKfS0_fPf,"",@"SHT_CUDA_INFO"
	.sectionflags	@""
	.align	4


	//----- nvinfo : EIATTR_CUDA_API_VERSION
	.align		4
        /*0000*/ 	.byte	0x04, 0x37
        /*0002*/ 	.short	(.L_7 - .L_6)
.L_6:
        /*0004*/ 	.word	0x00000082


	//----- nvinfo : EIATTR_KPARAM_INFO
	.align		4
.L_7:
        /*0008*/ 	.byte	0x04, 0x17
        /*000a*/ 	.short	(.L_9 - .L_8)
.L_8:
        /*000c*/ 	.word	0x00000000
        /*0010*/ 	.short	0x0007
        /*0012*/ 	.short	0x0028
        /*0014*/ 	.byte	0x00, 0xf5, 0x21, 0x00


	//----- nvinfo : EIATTR_KPARAM_INFO
	.align		4
.L_9:
        /*0018*/ 	.byte	0x04, 0x17
        /*001a*/ 	.short	(.L_11 - .L_10)
.L_10:
        /*001c*/ 	.word	0x00000000
        /*0020*/ 	.short	0x0006
        /*0022*/ 	.short	0x0020
        /*0024*/ 	.byte	0x00, 0xf0, 0x11, 0x00


	//----- nvinfo : EIATTR_KPARAM_INFO
	.align		4
.L_11:
        /*0028*/ 	.byte	0x04, 0x17
        /*002a*/ 	.short	(.L_13 - .L_12)
.L_12:
        /*002c*/ 	.word	0x00000000
        /*0030*/ 	.short	0x0005
        /*0032*/ 	.short	0x0018
        /*0034*/ 	.byte	0x00, 0xf5, 0x21, 0x00


	//----- nvinfo : EIATTR_KPARAM_INFO
	.align		4
.L_13:
        /*0038*/ 	.byte	0x04, 0x17
        /*003a*/ 	.short	(.L_15 - .L_14)
.L_14:
        /*003c*/ 	.word	0x00000000
        /*0040*/ 	.short	0x0004
        /*0042*/ 	.short	0x0010
        /*0044*/ 	.byte	0x00, 0xf5, 0x21, 0x00


	//----- nvinfo : EIATTR_KPARAM_INFO
	.align		4
.L_15:
        /*0048*/ 	.byte	0x04, 0x17
        /*004a*/ 	.short	(.L_17 - .L_16)
.L_16:
        /*004c*/ 	.word	0x00000000
        /*0050*/ 	.short	0x0003
        /*0052*/ 	.short	0x000c
        /*0054*/ 	.byte	0x00, 0xf0, 0x11, 0x00


	//----- nvinfo : EIATTR_KPARAM_INFO
	.align		4
.L_17:
        /*0058*/ 	.byte	0x04, 0x17
        /*005a*/ 	.short	(.L_19 - .L_18)
.L_18:
        /*005c*/ 	.word	0x00000000
        /*0060*/ 	.short	0x0002
        /*0062*/ 	.short	0x0008
        /*0064*/ 	.byte	0x00, 0xf0, 0x11, 0x00


	//----- nvinfo : EIATTR_KPARAM_INFO
	.align		4
.L_19:
        /*0068*/ 	.byte	0x04, 0x17
        /*006a*/ 	.short	(.L_21 - .L_20)
.L_20:
        /*006c*/ 	.word	0x00000000
        /*0070*/ 	.short	0x0001
        /*0072*/ 	.short	0x0004
        /*0074*/ 	.byte	0x00, 0xf0, 0x11, 0x00


	//----- nvinfo : EIATTR_KPARAM_INFO
	.align		4
.L_21:
        /*0078*/ 	.byte	0x04, 0x17
        /*007a*/ 	.short	(.L_23 - .L_22)
.L_22:
        /*007c*/ 	.word	0x00000000
        /*0080*/ 	.short	0x0000
        /*0082*/ 	.short	0x0000
        /*0084*/ 	.byte	0x00, 0xf0, 0x11, 0x00


	//----- nvinfo : EIATTR_SPARSE_MMA_MASK
	.align		4
.L_23:
        /*0088*/ 	.byte	0x03, 0x50
        /*008a*/ 	.short	0x0000


	//----- nvinfo : EIATTR_MAXREG_COUNT
	.align		4
        /*008c*/ 	.byte	0x03, 0x1b
        /*008e*/ 	.short	0x00ff


	//----- nvinfo : EIATTR_MERCURY_ISA_VERSION
	.align		4
        /*0090*/ 	.byte	0x03, 0x5f
        /*0092*/ 	.short	0x0101


	//----- nvinfo : EIATTR_VRC_CTA_INIT_COUNT
	.align		4
        /*0094*/ 	.byte	0x02, 0x4a
	.zero		1
	.zero		1


	//----- nvinfo : EIATTR_EXIT_INSTR_OFFSETS
	.align		4
        /*0098*/ 	.byte	0x04, 0x1c
        /*009a*/ 	.short	(.L_25 - .L_24)


	//   ....[0]....
.L_24:
        /*009c*/ 	.word	0x000000d0


	//   ....[1]....
        /*00a0*/ 	.word	0x00000ad0


	//----- nvinfo : EIATTR_CBANK_PARAM_SIZE
	.align		4
.L_25:
        /*00a4*/ 	.byte	0x03, 0x19
        /*00a6*/ 	.short	0x0030


	//----- nvinfo : EIATTR_PARAM_CBANK
	.align		4
        /*00a8*/ 	.byte	0x04, 0x0a
        /*00aa*/ 	.short	(.L_27 - .L_26)
	.align		4
.L_26:
        /*00ac*/ 	.word	index@(.nv.constant0._Z5naiveiiifPKfS0_fPf)
        /*00b0*/ 	.short	0x0380
        /*00b2*/ 	.short	0x0030


	//----- nvinfo : EIATTR_SW_WAR
	.align		4
.L_27:
        /*00b4*/ 	.byte	0x04, 0x36
        /*00b6*/ 	.short	(.L_29 - .L_28)
.L_28:
        /*00b8*/ 	.word	0x00000008
.L_29:


//--------------------- .nv.callgraph             --------------------------
	.section	.nv.callgraph,"",@"SHT_CUDA_CALLGRAPH"
	.align	4
	.sectionentsize	8
	.align		4
        /*0000*/ 	.word	0x00000000
	.align		4
        /*0004*/ 	.word	0xffffffff
	.align		4
        /*0008*/ 	.word	0x00000000
	.align		4
        /*000c*/ 	.word	0xfffffffe
	.align		4
        /*0010*/ 	.word	0x00000000
	.align		4
        /*0014*/ 	.word	0xfffffffd
	.align		4
        /*0018*/ 	.word	0x00000000
	.align		4
        /*001c*/ 	.word	0xfffffffc


//--------------------- .text._Z5naiveiiifPKfS0_fPf --------------------------
	.section	.text._Z5naiveiiifPKfS0_fPf,"ax",@progbits
	.align	128
        .global         _Z5naiveiiifPKfS0_fPf
        .type           _Z5naiveiiifPKfS0_fPf,@function
        .size           _Z5naiveiiifPKfS0_fPf,(.L_x_5 - _Z5naiveiiifPKfS0_fPf)
        .other          _Z5naiveiiifPKfS0_fPf,@"STO_CUDA_ENTRY STV_DEFAULT"
_Z5naiveiiifPKfS0_fPf:
.text._Z5naiveiiifPKfS0_fPf:
[----:B------:R-:W-:Y:S01]  /*0000*/  LDC R1, c[0x0][0x37c] ;  /* 0x0000df00ff017b82 */ /* 0x000fe20000000800 */
[----:B------:R-:W0:Y:S07]  /*0010*/  S2R R8, SR_TID.Y ;  /* 0x0000000000087919 */ /* 0x000e2e0000002200 */
[----:B------:R-:W1:Y:S01]  /*0020*/  S2UR UR4, SR_CTAID.Y ;  /* 0x00000000000479c3 */ /* 0x000e620000002600 */
[----:B------:R-:W2:Y:S07]  /*0030*/  S2R R2, SR_TID.X ;  /* 0x0000000000027919 */ /* 0x000eae0000002100 */
[----:B------:R-:W2:Y:S01]  /*0040*/  LDC R3, c[0x0][0x360] ;  /* 0x0000d800ff037b82 */ /* 0x000ea20000000800 */
[----:B------:R-:W1:Y:S07]  /*0050*/  LDCU UR5, c[0x0][0x364] ;  /* 0x00006c80ff0577ac */ /* 0x000e6e0008000800 */
[----:B------:R-:W2:Y:S08]  /*0060*/  S2UR UR6, SR_CTAID.X ;  /* 0x00000000000679c3 */ /* 0x000eb00000002500 */
[----:B------:R-:W3:Y:S01]  /*0070*/  LDC.64 R4, c[0x0][0x380] ;  /* 0x0000e000ff047b82 */ /* 0x000ee20000000a00 */
[----:B-1----:R-:W-:-:S06]  /*0080*/  UIMAD UR4, UR4, UR5, URZ ;  /* 0x00000005040472a4 */ /* 0x002fcc000f8e02ff */
[----:B0-----:R-:W-:Y:S01]  /*0090*/  IADD3 R0, PT, PT, R8, UR4, RZ ;  /* 0x0000000408007c10 */ /* 0x001fe2000fffe0ff */
[----:B--2---:R-:W-:-:S03]  /*00a0*/  IMAD R3, R3, UR6, R2 ;  /* 0x0000000603037c24 */ /* 0x004fc6000f8e0202 */
[----:B---3--:R-:W-:-:S04]  /*00b0*/  ISETP.GE.U32.AND P0, PT, R0, R5, PT ;  /* 0x000000050000720c */ /* 0x008fc80003f06070 */
[----:B------:R-:W-:-:S13]  /*00c0*/  ISETP.GE.U32.OR P0, PT, R3, R4, P0 ;  /* 0x000000040300720c */ /* 0x000fda0000706470 */
[----:B------:R-:W-:Y:S05]  /*00d0*/  @P0 EXIT ;  /* 0x000000000000094d */ /* 0x000fea0003800000 */
[----:B------:R-:W0:Y:S01]  /*00e0*/  LDC R2, c[0x0][0x388] ;  /* 0x0000e200ff027b82 */ /* 0x000e220000000800 */
[----:B------:R-:W1:Y:S01]  /*00f0*/  LDCU.64 UR6, c[0x0][0x358] ;  /* 0x00006b00ff0677ac */ /* 0x000e620008000a00 */
[----:B------:R-:W-:Y:S01]  /*0100*/  HFMA2 R25, -RZ, RZ, 0, 0 ;  /* 0x00000000ff197431 */ /* 0x000fe200000001ff */
[----:B0-----:R-:W-:-:S13]  /*0110*/  ISETP.GE.AND P0, PT, R2, 0x1, PT ;  /* 0x000000010200780c */ /* 0x001fda0003f06270 */
[----:B-1----:R-:W-:Y:S05]  /*0120*/  @!P0 BRA `(.L_x_0) ;  /* 0x0000000800448947 */ /* 0x002fea0003800000 */
[C---:B------:R-:W-:Y:S02]  /*0130*/  ISETP.GE.U32.AND P1, PT, R2.reuse, 0x8, PT ;  /* 0x000000080200780c */ /* 0x040fe40003f26070 */
[----:B------:R-:W-:Y:S02]  /*0140*/  LOP3.LUT R6, R2, 0x7, RZ, 0xc0, !PT ;  /* 0x0000000702067812 */ /* 0x000fe400078ec0ff */
[----:B------:R-:W-:Y:S02]  /*0150*/  MOV R25, RZ ;  /* 0x000000ff00197202 */ /* 0x000fe40000000f00 */
[----:B------:R-:W-:Y:S02]  /*0160*/  ISETP.NE.AND P0, PT, R6, RZ, PT ;  /* 0x000000ff0600720c */ /* 0x000fe40003f05270 */
[----:B------:R-:W-:-:S05]  /*0170*/  MOV R7, RZ ;  /* 0x000000ff00077202 */ /* 0x000fca0000000f00 */
[----:B------:R-:W-:Y:S06]  /*0180*/  @!P1 BRA `(.L_x_1) ;  /* 0x0000000400249947 */ /* 0x000fec0003800000 */
[----:B------:R-:W-:Y:S01]  /*0190*/  LOP3.LUT R7, R2, 0x7ffffff8, RZ, 0xc0, !PT ;  /* 0x7ffffff802077812 */ /* 0x000fe200078ec0ff */
[C---:B------:R-:W-:Y:S01]  /*01a0*/  IMAD R10, R5.reuse, 0x3, R0 ;  /* 0x00000003050a7824 */ /* 0x040fe200078e0200 */
[C---:B------:R-:W-:Y:S01]  /*01b0*/  IADD3 R4, PT, PT, R5.reuse, UR4, R8 ;  /* 0x0000000405047c10 */ /* 0x040fe2000fffe008 */
[C-C-:B------:R-:W-:Y:S01]  /*01c0*/  IMAD R14, R5.reuse, 0x5, R0.reuse ;  /* 0x00000005050e7824 */ /* 0x140fe200078e0200 */
[CC--:B------:R-:W-:Y:S01]  /*01d0*/  LEA R8, R5.reuse, R0.reuse, 0x1 ;  /* 0x0000000005087211 */ /* 0x0c0fe200078e08ff */
[C-C-:B------:R-:W-:Y:S01]  /*01e0*/  IMAD R9, R5.reuse, 0x6, R0.reuse ;  /* 0x0000000605097824 */ /* 0x140fe200078e0200 */
[C---:B------:R-:W-:Y:S01]  /*01f0*/  LEA R12, R5.reuse, R0, 0x2 ;  /* 0x00000000050c7211 */ /* 0x040fe200078e10ff */
[----:B------:R-:W-:Y:S01]  /*0200*/  IMAD R11, R5, 0x7, R0 ;  /* 0x00000007050b7824 */ /* 0x000fe200078e0200 */
[----:B------:R-:W-:Y:S01]  /*0210*/  MOV R25, RZ ;  /* 0x000000ff00197202 */ /* 0x000fe20000000f00 */
[----:B------:R-:W-:Y:S01]  /*0220*/  IMAD R15, R3, R2, 0x3 ;  /* 0x00000003030f7424 */ /* 0x000fe200078e0202 */
[----:B------:R-:W-:-:S02]  /*0230*/  MOV R13, R0 ;  /* 0x00000000000d7202 */ /* 0x000fc40000000f00 */
[----:B------:R-:W-:-:S07]  /*0240*/  IADD3 R24, PT, PT, -R7, RZ, RZ ;  /* 0x000000ff07187210 */ /* 0x000fce0007ffe1ff */
.L_x_2:
[----:B------:R-:W0:Y:S01]  /*0250*/  LDC.64 R20, c[0x0][0x390] ;  /* 0x0000e400ff147b82 */ /* 0x000e220000000a00 */
[----:B------:R-:W-:-:S07]  /*0260*/  IADD3 R23, PT, PT, R15, -0x3, RZ ;  /* 0xfffffffd0f177810 */ /* 0x000fce0007ffe0ff */
[----:B------:R-:W1:Y:S01]  /*0270*/  LDC.64 R16, c[0x0][0x398] ;  /* 0x0000e600ff107b82 */ /* 0x000e620000000a00 */
[----:B0-----:R-:W-:-:S06]  /*0280*/  IMAD.WIDE.U32 R22, R23, 0x4, R20 ;  /* 0x0000000417167825 */ /* 0x001fcc00078e0014 */
[----:B------:R-:W2:Y:S01]  /*0290*/  LDG.E R22, desc[UR6][R22.64] ;  /* 0x0000000616167981 */ /* 0x000ea2000c1e1900 */
[----:B-1----:R-:W-:-:S06]  /*02a0*/  IMAD.WIDE.U32 R18, R13, 0x4, R16 ;  /* 0x000000040d127825 */ /* 0x002fcc00078e0010 */
[----:B------:R-:W2:Y:S01]  /*02b0*/  LDG.E R18, desc[UR6][R18.64] ;  /* 0x0000000612127981 */ /* 0x000ea2000c1e1900 */
[----:B------:R-:W-:Y:S01]  /*02c0*/  IADD3 R27, PT, PT, R15, -0x2, RZ ;  /* 0xfffffffe0f1b7810 */ /* 0x000fe20007ffe0ff */
[----:B------:R-:W-:-:S06]  /*02d0*/  IMAD.WIDE.U32 R28, R4, 0x4, R16 ;  /* 0x00000004041c7825 */ /* 0x000fcc00078e0010 */
[----:B------:R-:W3:Y:S01]  /*02e0*/  LDG.E R28, desc[UR6][R28.64] ;  /* 0x000000061c1c7981 */ /* 0x000ee2000c1e1900 */
[----:B--2---:R-:W-:Y:S01]  /*02f0*/  FFMA R25, R22, R18, R25 ;  /* 0x0000001216197223 */ /* 0x004fe20000000019 */
[----:B------:R-:W-:Y:S01]  /*0300*/  IMAD.WIDE.U32 R22, R27, 0x4, R20 ;  /* 0x000000041b167825 */ /* 0x000fe200078e0014 */
[----:B------:R-:W-:-:S05]  /*0310*/  IADD3 R27, PT, PT, R15, -0x1, RZ ;  /* 0xffffffff0f1b7810 */ /* 0x000fca0007ffe0ff */
[----:B------:R-:W-:Y:S01]  /*0320*/  IMAD.WIDE.U32 R26, R27, 0x4, R20 ;  /* 0x000000041b1a7825 */ /* 0x000fe200078e0014 */
[----:B------:R-:W3:Y:S04]  /*0330*/  LDG.E R22, desc[UR6][R22.64] ;  /* 0x0000000616167981 */ /* 0x000ee8000c1e1900 */
[----:B------:R0:W2:Y:S02]  /*0340*/  LDG.E R18, desc[UR6][R26.64] ;  /* 0x000000061a127981 */ /* 0x0000a4000c1e1900 */
[----:B0-----:R-:W-:-:S05]  /*0350*/  IMAD.WIDE.U32 R26, R8, 0x4, R16 ;  /* 0x00000004081a7825 */ /* 0x001fca00078e0010 */
[----:B------:R-:W2:Y:S01]  /*0360*/  LDG.E R19, desc[UR6][R26.64] ;  /* 0x000000061a137981 */ /* 0x000ea2000c1e1900 */
[----:B------:R-:W-:Y:S01]  /*0370*/  IADD3 R23, PT, PT, R15, 0x1, RZ ;  /* 0x000000010f177810 */ /* 0x000fe20007ffe0ff */
[----:B---3--:R-:W-:-:S04]  /*0380*/  FFMA R25, R22, R28, R25 ;  /* 0x0000001c16197223 */ /* 0x008fc80000000019 */
[----:B--2---:R-:W-:Y:S01]  /*0390*/  FFMA R25, R18, R19, R25 ;  /* 0x0000001312197223 */ /* 0x004fe20000000019 */
[----:B------:R-:W-:-:S05]  /*03a0*/  IMAD.WIDE.U32 R18, R15, 0x4, R20 ;  /* 0x000000040f127825 */ /* 0x000fca00078e0014 */
[----:B------:R0:W2:Y:S02]  /*03b0*/  LDG.E R28, desc[UR6][R18.64] ;  /* 0x00000006121c7981 */ /* 0x0000a4000c1e1900 */
[----:B0-----:R-:W-:-:S04]  /*03c0*/  IMAD.WIDE.U32 R18, R23, 0x4, R20 ;  /* 0x0000000417127825 */ /* 0x001fc800078e0014 */
[--C-:B------:R-:W-:Y:S02]  /*03d0*/  IMAD.WIDE.U32 R22, R10, 0x4, R16.reuse ;  /* 0x000000040a167825 */ /* 0x100fe400078e0010 */
[----:B------:R-:W3:Y:S04]  /*03e0*/  LDG.E R18, desc[UR6][R18.64] ;  /* 0x0000000612127981 */ /* 0x000ee8000c1e1900 */
[----:B------:R0:W2:Y:S02]  /*03f0*/  LDG.E R29, desc[UR6][R22.64] ;  /* 0x00000006161d7981 */ /* 0x0000a4000c1e1900 */
[----:B0-----:R-:W-:-:S05]  /*0400*/  IMAD.WIDE.U32 R22, R12, 0x4, R16 ;  /* 0x000000040c167825 */ /* 0x001fca00078e0010 */
[----:B------:R0:W3:Y:S01]  /*0410*/  LDG.E R26, desc[UR6][R22.64] ;  /* 0x00000006161a7981 */ /* 0x0000e2000c1e1900 */
[C---:B------:R-:W-:Y:S02]  /*0420*/  IADD3 R27, PT, PT, R15.reuse, 0x3, RZ ;  /* 0x000000030f1b7810 */ /* 0x040fe40007ffe0ff */
[C---:B0-----:R-:W-:Y:S01]  /*0430*/  IADD3 R23, PT, PT, R15.reuse, 0x4, RZ ;  /* 0x000000040f177810 */ /* 0x041fe20007ffe0ff */
[----:B--2---:R-:W-:Y:S01]  /*0440*/  FFMA R25, R28, R29, R25 ;  /* 0x0000001d1c197223 */ /* 0x004fe20000000019 */
[----:B------:R-:W-:-:S05]  /*0450*/  IADD3 R29, PT, PT, R15, 0x2, RZ ;  /* 0x000000020f1d7810 */ /* 0x000fca0007ffe0ff */
[----:B------:R-:W-:-:S06]  /*0460*/  IMAD.WIDE.U32 R28, R29, 0x4, R20 ;  /* 0x000000041d1c7825 */ /* 0x000fcc00078e0014 */
[----:B------:R-:W2:Y:S01]  /*0470*/  LDG.E R28, desc[UR6][R28.64] ;  /* 0x000000061c1c7981 */ /* 0x000ea2000c1e1900 */
[----:B---3--:R-:W-:Y:S01]  /*0480*/  FFMA R25, R18, R26, R25 ;  /* 0x0000001a12197223 */ /* 0x008fe20000000019 */
[----:B------:R-:W-:-:S04]  /*0490*/  IMAD.WIDE.U32 R18, R14, 0x4, R16 ;  /* 0x000000040e127825 */ /* 0x000fc800078e0010 */
[--C-:B------:R-:W-:Y:S02]  /*04a0*/  IMAD.WIDE.U32 R26, R27, 0x4, R20.reuse ;  /* 0x000000041b1a7825 */ /* 0x100fe400078e0014 */
[----:B------:R-:W2:Y:S02]  /*04b0*/  LDG.E R18, desc[UR6][R18.64] ;  /* 0x0000000612127981 */ /* 0x000ea4000c1e1900 */
[----:B------:R-:W-:Y:S02]  /*04c0*/  IMAD.WIDE.U32 R20, R23, 0x4, R20 ;  /* 0x0000000417147825 */ /* 0x000fe400078e0014 */
[----:B------:R-:W3:Y:S02]  /*04d0*/  LDG.E R26, desc[UR6][R26.64] ;  /* 0x000000061a1a7981 */ /* 0x000ee4000c1e1900 */
[--C-:B------:R-:W-:Y:S02]  /*04e0*/  IMAD.WIDE.U32 R22, R9, 0x4, R16.reuse ;  /* 0x0000000409167825 */ /* 0x100fe400078e0010 */
[----:B------:R-:W4:Y:S02]  /*04f0*/  LDG.E R20, desc[UR6][R20.64] ;  /* 0x0000000614147981 */ /* 0x000f24000c1e1900 */
[----:B------:R-:W-:-:S02]  /*0500*/  IMAD.WIDE.U32 R16, R11, 0x4, R16 ;  /* 0x000000040b107825 */ /* 0x000fc400078e0010 */
[----:B------:R-:W3:Y:S04]  /*0510*/  LDG.E R23, desc[UR6][R22.64] ;  /* 0x0000000616177981 */ /* 0x000ee8000c1e1900 */
[----:B------:R-:W4:Y:S01]  /*0520*/  LDG.E R16, desc[UR6][R16.64] ;  /* 0x0000000610107981 */ /* 0x000f22000c1e1900 */
[----:B------:R-:W-:-:S04]  /*0530*/  IADD3 R24, PT, PT, R24, 0x8, RZ ;  /* 0x0000000818187810 */ /* 0x000fc80007ffe0ff */
[----:B------:R-:W-:Y:S02]  /*0540*/  ISETP.NE.AND P1, PT, R24, RZ, PT ;  /* 0x000000ff1800720c */ /* 0x000fe40003f25270 */
[----:B------:R-:W-:Y:S02]  /*0550*/  IADD3 R15, PT, PT, R15, 0x8, RZ ;  /* 0x000000080f0f7810 */ /* 0x000fe40007ffe0ff */
[C---:B------:R-:W-:Y:S02]  /*0560*/  LEA R4, R5.reuse, R4, 0x3 ;  /* 0x0000000405047211 */ /* 0x040fe400078e18ff */
[C---:B------:R-:W-:Y:S02]  /*0570*/  LEA R8, R5.reuse, R8, 0x3 ;  /* 0x0000000805087211 */ /* 0x040fe400078e18ff */
[C---:B------:R-:W-:Y:S02]  /*0580*/  LEA R10, R5.reuse, R10, 0x3 ;  /* 0x0000000a050a7211 */ /* 0x040fe400078e18ff */
[----:B------:R-:W-:-:S02]  /*0590*/  LEA R12, R5, R12, 0x3 ;  /* 0x0000000c050c7211 */ /* 0x000fc400078e18ff */
[C---:B------:R-:W-:Y:S02]  /*05a0*/  LEA R14, R5.reuse, R14, 0x3 ;  /* 0x0000000e050e7211 */ /* 0x040fe400078e18ff */
[C---:B------:R-:W-:Y:S02]  /*05b0*/  LEA R9, R5.reuse, R9, 0x3 ;  /* 0x0000000905097211 */ /* 0x040fe400078e18ff */
[C---:B------:R-:W-:Y:S02]  /*05c0*/  LEA R11, R5.reuse, R11, 0x3 ;  /* 0x0000000b050b7211 */ /* 0x040fe400078e18ff */
[----:B------:R-:W-:Y:S01]  /*05d0*/  LEA R13, R5, R13, 0x3 ;  /* 0x0000000d050d7211 */ /* 0x000fe200078e18ff */
[----:B--2---:R-:W-:-:S04]  /*05e0*/  FFMA R25, R28, R18, R25 ;  /* 0x000000121c197223 */ /* 0x004fc80000000019 */
[----:B---3--:R-:W-:-:S04]  /*05f0*/  FFMA R25, R26, R23, R25 ;  /* 0x000000171a197223 */ /* 0x008fc80000000019 */
[----:B----4-:R-:W-:Y:S01]  /*0600*/  FFMA R25, R20, R16, R25 ;  /* 0x0000001014197223 */ /* 0x010fe20000000019 */
[----:B------:R-:W-:Y:S06]  /*0610*/  @P1 BRA `(.L_x_2) ;  /* 0xfffffffc000c1947 */ /* 0x000fec000383ffff */
.L_x_1:
[----:B------:R-:W-:Y:S05]  /*0620*/  @!P0 BRA `(.L_x_0) ;  /* 0x0000000400048947 */ /* 0x000fea0003800000 */
[----:B------:R-:W-:Y:S02]  /*0630*/  ISETP.GE.U32.AND P0, PT, R6, 0x4, PT ;  /* 0x000000040600780c */ /* 0x000fe40003f06070 */
[----:B------:R-:W-:-:S04]  /*0640*/  LOP3.LUT R24, R2, 0x3, RZ, 0xc0, !PT ;  /* 0x0000000302187812 */ /* 0x000fc800078ec0ff */
[----:B------:R-:W-:-:S07]  /*0650*/  ISETP.NE.AND P1, PT, R24, RZ, PT ;  /* 0x000000ff1800720c */ /* 0x000fce0003f25270 */
[----:B------:R-:W-:Y:S06]  /*0660*/  @!P0 BRA `(.L_x_3) ;  /* 0x00000000007c8947 */ /* 0x000fec0003800000 */
[----:B------:R-:W0:Y:S01]  /*0670*/  LDC.64 R8, c[0x0][0x398] ;  /* 0x0000e600ff087b82 */ /* 0x000e220000000a00 */
[----:B------:R-:W-:Y:S02]  /*0680*/  IMAD R13, R3, R2, R7 ;  /* 0x00000002030d7224 */ /* 0x000fe400078e0207 */
[----:B------:R-:W-:-:S03]  /*0690*/  IMAD R6, R7, R5, R0 ;  /* 0x0000000507067224 */ /* 0x000fc600078e0200 */
[C---:B------:R-:W-:Y:S02]  /*06a0*/  IADD3 R21, PT, PT, R13.reuse, 0x1, RZ ;  /* 0x000000010d157810 */ /* 0x040fe40007ffe0ff */
[----:B------:R-:W1:Y:S01]  /*06b0*/  LDC.64 R10, c[0x0][0x390] ;  /* 0x0000e400ff0a7b82 */ /* 0x000e620000000a00 */
[C---:B------:R-:W-:Y:S02]  /*06c0*/  IADD3 R15, PT, PT, R13.reuse, 0x2, RZ ;  /* 0x000000020d0f7810 */ /* 0x040fe40007ffe0ff */
[----:B------:R-:W-:Y:S01]  /*06d0*/  IADD3 R27, PT, PT, R13, 0x3, RZ ;  /* 0x000000030d1b7810 */ /* 0x000fe20007ffe0ff */
[C---:B0-----:R-:W-:Y:S01]  /*06e0*/  IMAD.WIDE.U32 R18, R6.reuse, 0x4, R8 ;  /* 0x0000000406127825 */ /* 0x041fe200078e0008 */
[----:B------:R-:W-:-:S04]  /*06f0*/  IADD3 R6, PT, PT, R6, R5, RZ ;  /* 0x0000000506067210 */ /* 0x000fc80007ffe0ff */
[CC--:B------:R-:W-:Y:S01]  /*0700*/  IADD3 R14, PT, PT, R6.reuse, R5.reuse, RZ ;  /* 0x00000005060e7210 */ /* 0x0c0fe20007ffe0ff */
[--C-:B-1----:R-:W-:Y:S01]  /*0710*/  IMAD.WIDE.U32 R22, R13, 0x4, R10.reuse ;  /* 0x000000040d167825 */ /* 0x102fe200078e000a */
[----:B------:R-:W2:Y:S03]  /*0720*/  LDG.E R18, desc[UR6][R18.64] ;  /* 0x0000000612127981 */ /* 0x000ea6000c1e1900 */
[----:B------:R-:W-:Y:S01]  /*0730*/  IMAD.WIDE.U32 R20, R21, 0x4, R10 ;  /* 0x0000000415147825 */ /* 0x000fe200078e000a */
[----:B------:R-:W2:Y:S03]  /*0740*/  LDG.E R4, desc[UR6][R22.64] ;  /* 0x0000000616047981 */ /* 0x000ea6000c1e1900 */
[----:B------:R-:W-:Y:S01]  /*0750*/  IMAD.WIDE.U32 R16, R6, 0x4, R8 ;  /* 0x0000000406107825 */ /* 0x000fe200078e0008 */
[----:B------:R-:W-:Y:S01]  /*0760*/  IADD3 R29, PT, PT, R14, R5, RZ ;  /* 0x000000050e1d7210 */ /* 0x000fe20007ffe0ff */
[----:B------:R-:W3:Y:S02]  /*0770*/  LDG.E R20, desc[UR6][R20.64] ;  /* 0x0000000614147981 */ /* 0x000ee4000c1e1900 */
[----:B------:R-:W-:-:S02]  /*0780*/  IMAD.WIDE.U32 R12, R15, 0x4, R10 ;  /* 0x000000040f0c7825 */ /* 0x000fc400078e000a */
[----:B------:R-:W3:Y:S02]  /*0790*/  LDG.E R17, desc[UR6][R16.64] ;  /* 0x0000000610117981 */ /* 0x000ee4000c1e1900 */
[----:B------:R-:W-:Y:S02]  /*07a0*/  IMAD.WIDE.U32 R14, R14, 0x4, R8 ;  /* 0x000000040e0e7825 */ /* 0x000fe400078e0008 */
[----:B------:R-:W4:Y:S02]  /*07b0*/  LDG.E R13, desc[UR6][R12.64] ;  /* 0x000000060c0d7981 */ /* 0x000f24000c1e1900 */
[----:B------:R-:W-:Y:S02]  /*07c0*/  IMAD.WIDE.U32 R10, R27, 0x4, R10 ;  /* 0x000000041b0a7825 */ /* 0x000fe400078e000a */
[----:B------:R-:W4:Y:S02]  /*07d0*/  LDG.E R14, desc[UR6][R14.64] ;  /* 0x000000060e0e7981 */ /* 0x000f24000c1e1900 */
[----:B------:R-:W-:-:S02]  /*07e0*/  IMAD.WIDE.U32 R8, R29, 0x4, R8 ;  /* 0x000000041d087825 */ /* 0x000fc400078e0008 */
[----:B------:R-:W5:Y:S04]  /*07f0*/  LDG.E R11, desc[UR6][R10.64] ;  /* 0x000000060a0b7981 */ /* 0x000f68000c1e1900 */
[----:B------:R-:W5:Y:S01]  /*0800*/  LDG.E R8, desc[UR6][R8.64] ;  /* 0x0000000608087981 */ /* 0x000f62000c1e1900 */
[----:B------:R-:W-:Y:S01]  /*0810*/  IADD3 R7, PT, PT, R7, 0x4, RZ ;  /* 0x0000000407077810 */ /* 0x000fe20007ffe0ff */
[----:B--2---:R-:W-:-:S04]  /*0820*/  FFMA R25, R4, R18, R25 ;  /* 0x0000001204197223 */ /* 0x004fc80000000019 */
[----:B---3--:R-:W-:-:S04]  /*0830*/  FFMA R20, R20, R17, R25 ;  /* 0x0000001114147223 */ /* 0x008fc80000000019 */
[----:B----4-:R-:W-:-:S04]  /*0840*/  FFMA R20, R13, R14, R20 ;  /* 0x0000000e0d147223 */ /* 0x010fc80000000014 */
[----:B-----5:R-:W-:-:S07]  /*0850*/  FFMA R25, R11, R8, R20 ;  /* 0x000000080b197223 */ /* 0x020fce0000000014 */
.L_x_3:
[----:B------:R-:W-:Y:S05]  /*0860*/  @!P1 BRA `(.L_x_0) ;  /* 0x0000000000749947 */ /* 0x000fea0003800000 */
[----:B------:R-:W0:Y:S01]  /*0870*/  LDC.64 R16, c[0x0][0x390] ;  /* 0x0000e400ff107b82 */ /* 0x000e220000000a00 */
[----:B------:R-:W-:Y:S02]  /*0880*/  ISETP.NE.AND P0, PT, R24, 0x1, PT ;  /* 0x000000011800780c */ /* 0x000fe40003f05270 */
[----:B------:R-:W-:-:S04]  /*0890*/  LOP3.LUT R4, R2, 0x1, RZ, 0xc0, !PT ;  /* 0x0000000102047812 */ /* 0x000fc800078ec0ff */
[----:B------:R-:W-:Y:S01]  /*08a0*/  ISETP.NE.U32.AND P1, PT, R4, 0x1, PT ;  /* 0x000000010400780c */ /* 0x000fe20003f25070 */
[----:B------:R-:W1:Y:S06]  /*08b0*/  LDC.64 R8, c[0x0][0x398] ;  /* 0x0000e600ff087b82 */ /* 0x000e6c0000000a00 */
[----:B------:R-:W-:Y:S02]  /*08c0*/  @P0 IMAD R15, R3, R2, R7 ;  /* 0x00000002030f0224 */ /* 0x000fe400078e0207 */
[----:B------:R-:W2:Y:S01]  /*08d0*/  LDC.64 R10, c[0x0][0x390] ;  /* 0x0000e400ff0a7b82 */ /* 0x000ea20000000a00 */
[C---:B------:R-:W-:Y:S01]  /*08e0*/  @P0 IMAD R14, R7.reuse, R5, R0 ;  /* 0x00000005070e0224 */ /* 0x040fe200078e0200 */
[----:B------:R-:W-:-:S02]  /*08f0*/  @P0 IADD3 R7, PT, PT, R7, 0x2, RZ ;  /* 0x0000000207070810 */ /* 0x000fc40007ffe0ff */
[C---:B------:R-:W-:Y:S02]  /*0900*/  @P0 IADD3 R21, PT, PT, R15.reuse, 0x1, RZ ;  /* 0x000000010f150810 */ /* 0x040fe40007ffe0ff */
[----:B------:R-:W-:Y:S02]  /*0910*/  @P0 IADD3 R23, PT, PT, R14, R5, RZ ;  /* 0x000000050e170210 */ /* 0x000fe40007ffe0ff */
[----:B------:R-:W3:Y:S01]  /*0920*/  LDC.64 R12, c[0x0][0x398] ;  /* 0x0000e600ff0c7b82 */ /* 0x000ee20000000a00 */
[----:B0-----:R-:W-:-:S04]  /*0930*/  @P0 IMAD.WIDE.U32 R18, R15, 0x4, R16 ;  /* 0x000000040f120825 */ /* 0x001fc800078e0010 */
[----:B------:R-:W-:Y:S01]  /*0940*/  @P0 IMAD.WIDE.U32 R16, R21, 0x4, R16 ;  /* 0x0000000415100825 */ /* 0x000fe200078e0010 */
[----:B------:R-:W4:Y:S03]  /*0950*/  @P0 LDG.E R4, desc[UR6][R18.64] ;  /* 0x0000000612040981 */ /* 0x000f26000c1e1900 */
[----:B-1----:R-:W-:Y:S02]  /*0960*/  @P0 IMAD.WIDE.U32 R14, R14, 0x4, R8 ;  /* 0x000000040e0e0825 */ /* 0x002fe400078e0008 */
[----:B------:R-:W5:Y:S02]  /*0970*/  @P0 LDG.E R17, desc[UR6][R16.64] ;  /* 0x0000000610110981 */ /* 0x000f64000c1e1900 */
[----:B------:R-:W-:Y:S02]  /*0980*/  @!P1 IMAD R21, R3, R2, R7 ;  /* 0x0000000203159224 */ /* 0x000fe400078e0207 */
[----:B------:R-:W-:Y:S01]  /*0990*/  @P0 IMAD.WIDE.U32 R8, R23, 0x4, R8 ;  /* 0x0000000417080825 */ /* 0x000fe200078e0008 */
[----:B------:R-:W4:Y:S03]  /*09a0*/  @P0 LDG.E R14, desc[UR6][R14.64] ;  /* 0x000000060e0e0981 */ /* 0x000f26000c1e1900 */
[----:B------:R-:W-:-:S02]  /*09b0*/  @!P1 IMAD R7, R7, R5, R0 ;  /* 0x0000000507079224 */ /* 0x000fc400078e0200 */
[----:B--2---:R-:W-:Y:S01]  /*09c0*/  @!P1 IMAD.WIDE.U32 R10, R21, 0x4, R10 ;  /* 0x00000004150a9825 */ /* 0x004fe200078e000a */
[----:B------:R-:W5:Y:S03]  /*09d0*/  @P0 LDG.E R8, desc[UR6][R8.64] ;  /* 0x0000000608080981 */ /* 0x000f66000c1e1900 */
[----:B---3--:R-:W-:Y:S02]  /*09e0*/  @!P1 IMAD.WIDE.U32 R12, R7, 0x4, R12 ;  /* 0x00000004070c9825 */ /* 0x008fe400078e000c */
[----:B------:R-:W2:Y:S04]  /*09f0*/  @!P1 LDG.E R10, desc[UR6][R10.64] ;  /* 0x000000060a0a9981 */ /* 0x000ea8000c1e1900 */
[----:B------:R-:W2:Y:S01]  /*0a00*/  @!P1 LDG.E R12, desc[UR6][R12.64] ;  /* 0x000000060c0c9981 */ /* 0x000ea2000c1e1900 */
[----:B----4-:R-:W-:-:S04]  /*0a10*/  @P0 FFMA R4, R4, R14, R25 ;  /* 0x0000000e04040223 */ /* 0x010fc80000000019 */
[----:B-----5:R-:W-:-:S04]  /*0a20*/  @P0 FFMA R25, R17, R8, R4 ;  /* 0x0000000811190223 */ /* 0x020fc80000000004 */
[----:B--2---:R-:W-:-:S07]  /*0a30*/  @!P1 FFMA R25, R10, R12, R25 ;  /* 0x0000000c0a199223 */ /* 0x004fce0000000019 */
.L_x_0:
[----:B------:R-:W0:Y:S01]  /*0a40*/  LDC.64 R6, c[0x0][0x3a8] ;  /* 0x0000ea00ff067b82 */ /* 0x000e220000000a00 */
[----:B------:R-:W-:Y:S01]  /*0a50*/  IMAD R3, R3, R5, R0 ;  /* 0x0000000503037224 */ /* 0x000fe200078e0200 */
[----:B------:R-:W1:Y:S01]  /*0a60*/  LDCU UR5, c[0x0][0x3a0] ;  /* 0x00007400ff0577ac */ /* 0x000e620008000800 */
[----:B------:R-:W2:Y:S02]  /*0a70*/  LDCU UR8, c[0x0][0x38c] ;  /* 0x00007180ff0877ac */ /* 0x000ea40008000800 */
[----:B0-----:R-:W-:-:S05]  /*0a80*/  IMAD.WIDE.U32 R2, R3, 0x4, R6 ;  /* 0x0000000403027825 */ /* 0x001fca00078e0006 */
[----:B------:R-:W1:Y:S02]  /*0a90*/  LDG.E R0, desc[UR6][R2.64] ;  /* 0x0000000602007981 */ /* 0x000e64000c1e1900 */
[----:B-1----:R-:W-:-:S04]  /*0aa0*/  FMUL R0, R0, UR5 ;  /* 0x0000000500007c20 */ /* 0x002fc80008400000 */
[----:B--2---:R-:W-:-:S05]  /*0ab0*/  FFMA R25, R25, UR8, R0 ;  /* 0x0000000819197c23 */ /* 0x004fca0008000000 */
[----:B------:R-:W-:Y:S01]  /*0ac0*/  STG.E desc[UR6][R2.64], R25 ;  /* 0x0000001902007986 */ /* 0x000fe2000c101906 */
[----:B------:R-:W-:Y:S05]  /*0ad0*/  EXIT ;  /* 0x000000000000794d */ /* 0x000fea0003800000 */
.L_x_4:
[----:B------:R-:W-:-:S00]  /*0ae0*/  BRA `(.L_x_4) ;  /* 0xfffffffc00fc7947 */ /* 0x000fc0000383ffff */
[----:B------:R-:W-:-:S00]  /*0af0*/  NOP ;  /* 0x0000000000007918 */ /* 0x000fc00000000000 */
        /* <DEDUP_REMOVED lines=8> */
.L_x_5:


//--------------------- .nv.shared.reserved.0     --------------------------
	.section	.nv.shared.reserved.0,"aw",@nobits
	.weak		__nv_reservedSMEM_offset_0_alias
	.size		__nv_reservedSMEM_offset_0_alias, 0, 64
	.other		__nv_reservedSMEM_offset_0_alias,@"STO_CUDA_RESERVED_SHARED STV_DEFAULT"
__nv_reservedSMEM_offset_0_alias:
	.zero		0
	.zero		64


//--------------------- .nv.constant0._Z5naiveiiifPKfS0_fPf --------------------------
	.section	.nv.constant0._Z5naiveiiifPKfS0_fPf,"a",@progbits
	.sectionflags	@""
	.align	4
.nv.constant0._Z5naiveiiifPKfS0_fPf:
	.zero		944


//--------------------- SYMBOLS --------------------------

	.type		.nv.reservedSmem.offset0,@object
	.size		.nv.reservedSmem.offset0,0x4
